	.headerflags	@"EF_CUDA_TEXMODE_UNIFIED EF_CUDA_64BIT_ADDRESS EF_CUDA_ACCELERATORS EF_CUDA_SM90 EF_CUDA_VIRTUAL_SM(EF_CUDA_SM90)"
	.elftype	@"ET_EXEC"


//--------------------- .nv.info                  --------------------------
	.section	.nv.info,"",@"SHT_CUDA_INFO"
	.align	4


	//----- nvinfo : EIATTR_REGCOUNT
	.align		4
        /*0000*/ 	.byte	0x04, 0x2f
        /*0002*/ 	.short	(.L_1 - .L_0)
	.align		4
.L_0:
        /*0004*/ 	.word	index@(triton_poi_fused_convolution_relu_threshold_backward_26)
        /*0008*/ 	.word	0x0000000e


	//----- nvinfo : EIATTR_MIN_STACK_SIZE
	.align		4
.L_1:
        /*000c*/ 	.byte	0x04, 0x12
        /*000e*/ 	.short	(.L_3 - .L_2)
	.align		4
.L_2:
        /*0010*/ 	.word	index@(triton_poi_fused_convolution_relu_threshold_backward_26)
        /*0014*/ 	.word	0x00000000


	//----- nvinfo : EIATTR_FRAME_SIZE
	.align		4
.L_3:
        /*0018*/ 	.byte	0x04, 0x11
        /*001a*/ 	.short	(.L_5 - .L_4)
	.align		4
.L_4:
        /*001c*/ 	.word	index@(triton_poi_fused_convolution_relu_threshold_backward_26)
        /*0020*/ 	.word	0x00000000


	//----- nvinfo : EIATTR_MIN_STACK_SIZE
	.align		4
.L_5:
        /*0024*/ 	.byte	0x04, 0x12
        /*0026*/ 	.short	(.L_7 - .L_6)
	.align		4
.L_6:
        /*0028*/ 	.word	index@(triton_poi_fused_convolution_relu_threshold_backward_26)
        /*002c*/ 	.word	0x00000000
.L_7:


//--------------------- .nv.info.triton_poi_fused_convolution_relu_threshold_backward_26 --------------------------
	.section	.nv.info.triton_poi_fused_convolution_relu_threshold_backward_26,"",@"SHT_CUDA_INFO"
	.sectionflags	@""
	.align	4


	//----- nvinfo : EIATTR_CUDA_API_VERSION
	.align		4
        /*0000*/ 	.byte	0x04, 0x37
        /*0002*/ 	.short	(.L_9 - .L_8)
.L_8:
        /*0004*/ 	.word	0x0000007c


	//----- nvinfo : EIATTR_KPARAM_INFO
	.align		4
.L_9:
        /*0008*/ 	.byte	0x04, 0x17
        /*000a*/ 	.short	(.L_11 - .L_10)
.L_10:
        /*000c*/ 	.word	0x00000000
        /*0010*/ 	.short	0x0003
        /*0012*/ 	.short	0x0018
        /*0014*/ 	.byte	0x00, 0xf0, 0x11, 0x00


	//----- nvinfo : EIATTR_KPARAM_INFO
	.align		4
.L_11:
        /*0018*/ 	.byte	0x04, 0x17
        /*001a*/ 	.short	(.L_13 - .L_12)
.L_12:
        /*001c*/ 	.word	0x00000000
        /*0020*/ 	.short	0x0002
        /*0022*/ 	.short	0x0010
        /*0024*/ 	.byte	0x00, 0xf4, 0x21, 0x00


	//----- nvinfo : EIATTR_KPARAM_INFO
	.align		4
.L_13:
        /*0028*/ 	.byte	0x04, 0x17
        /*002a*/ 	.short	(.L_15 - .L_14)
.L_14:
        /*002c*/ 	.word	0x00000000
        /*0030*/ 	.short	0x0001
        /*0032*/ 	.short	0x0008
        /*0034*/ 	.byte	0x00, 0xf4, 0x21, 0x00


	//----- nvinfo : EIATTR_KPARAM_INFO
	.align		4
.L_15:
        /*0038*/ 	.byte	0x04, 0x17
        /*003a*/ 	.short	(.L_17 - .L_16)
.L_16:
        /*003c*/ 	.word	0x00000000
        /*0040*/ 	.short	0x0000
        /*0042*/ 	.short	0x0000
        /*0044*/ 	.byte	0x00, 0xf4, 0x21, 0x00


	//----- nvinfo : EIATTR_SPARSE_MMA_MASK
	.align		4
.L_17:
        /*0048*/ 	.byte	0x03, 0x50
        /*004a*/ 	.short	0x0000


	//----- nvinfo : EIATTR_MAXREG_COUNT
	.align		4
        /*004c*/ 	.byte	0x03, 0x1b
        /*004e*/ 	.short	0x00ff


	//----- nvinfo : EIATTR_EXIT_INSTR_OFFSETS
	.align		4
        /*0050*/ 	.byte	0x04, 0x1c
        /*0052*/ 	.short	(.L_19 - .L_18)


	//   ....[0]....
.L_18:
        /*0054*/ 	.word	0x00000230


	//   ....[1]....
        /*0058*/ 	.word	0x00000250


	//----- nvinfo : EIATTR_REQNTID
	.align		4
.L_19:
        /*005c*/ 	.byte	0x04, 0x10
        /*005e*/ 	.short	(.L_21 - .L_20)
.L_20:
        /*0060*/ 	.word	0x00000080
        /*0064*/ 	.word	0x00000001
        /*0068*/ 	.word	0x00000001


	//----- nvinfo : EIATTR_CBANK_PARAM_SIZE
	.align		4
.L_21:
        /*006c*/ 	.byte	0x03, 0x19
        /*006e*/ 	.short	0x001c


	//----- nvinfo : EIATTR_PARAM_CBANK
	.align		4
        /*0070*/ 	.byte	0x04, 0x0a
        /*0072*/ 	.short	(.L_23 - .L_22)
	.align		4
.L_22:
        /*0074*/ 	.word	index@(.nv.constant0.triton_poi_fused_convolution_relu_threshold_backward_26)
        /*0078*/ 	.short	0x0210
        /*007a*/ 	.short	0x001c


	//----- nvinfo : EIATTR_SW_WAR
	.align		4
.L_23:
        /*007c*/ 	.byte	0x04, 0x36
        /*007e*/ 	.short	(.L_25 - .L_24)
.L_24:
        /*0080*/ 	.word	0x00000008
.L_25:


//--------------------- .nv.callgraph             --------------------------
	.section	.nv.callgraph,"",@"SHT_CUDA_CALLGRAPH"
	.align	4
	.sectionentsize	8
	.align		4
        /*0000*/ 	.word	0x00000000
	.align		4
        /*0004*/ 	.word	0xffffffff
	.align		4
        /*0008*/ 	.word	0x00000000
	.align		4
        /*000c*/ 	.word	0xfffffffe
	.align		4
        /*0010*/ 	.word	0x00000000
	.align		4
        /*0014*/ 	.word	0xfffffffd
	.align		4
        /*0018*/ 	.word	0x00000000
	.align		4
        /*001c*/ 	.word	0xfffffffc


//--------------------- .text.triton_poi_fused_convolution_relu_threshold_backward_26 --------------------------
	.section	.text.triton_poi_fused_convolution_relu_threshold_backward_26,"ax",@progbits
	.align	128
        .global         triton_poi_fused_convolution_relu_threshold_backward_26
        .type           triton_poi_fused_convolution_relu_threshold_backward_26,@function
        .size           triton_poi_fused_convolution_relu_threshold_backward_26,(.L_x_1 - triton_poi_fused_convolution_relu_threshold_backward_26)
        .other          triton_poi_fused_convolution_relu_threshold_backward_26,@"STO_CUDA_ENTRY STV_DEFAULT"
triton_poi_fused_convolution_relu_threshold_backward_26:
.text.triton_poi_fused_convolution_relu_threshold_backward_26:
[----:B------:R-:W0:Y:S02]  /*0000*/  LDC R1, c[0x0][0x28] ;  /* 0x00000a00ff017b82 */ /* 0x000e240000000800 */
[----:B------:R-:W1:Y:S01]  /*0010*/  S2R R0, SR_TID.X ;  /* 0x0000000000007919 */ /* 0x000e620000002100 */
[----:B------:R-:W2:Y:S01]  /*0020*/  LDC.64 R4, c[0x0][0x218] ;  /* 0x00008600ff047b82 */ /* 0x000ea20000000a00 */
[----:B------:R-:W-:Y:S01]  /*0030*/  CS2R R10, SRZ ;  /* 0x00000000000a7805 */ /* 0x000fe2000001ff00 */
[----:B------:R-:W-:Y:S01]  /*0040*/  ULDC.64 UR4, c[0x0][0x208] ;  /* 0x0000820000047ab9 */ /* 0x000fe20000000a00 */
[----:B------:R-:W3:Y:S01]  /*0050*/  S2R R7, SR_CTAID.X ;  /* 0x0000000000077919 */ /* 0x000ee20000002500 */
[----:B------:R-:W-:-:S04]  /*0060*/  ULDC.64 UR6, c[0x0][0x220] ;  /* 0x0000880000067ab9 */ /* 0x000fc80000000a00 */
[----:B------:R-:W4:Y:S01]  /*0070*/  LDC.64 R2, c[0x0][0x210] ;  /* 0x00008400ff027b82 */ /* 0x000f220000000a00 */
[----:B-1----:R-:W-:Y:S01]  /*0080*/  IMAD.SHL.U32 R0, R0, 0x2, RZ ;  /* 0x0000000200007824 */ /* 0x002fe200078e00ff */
[----:B---3--:R-:W-:-:S04]  /*0090*/  SHF.R.S32.HI R6, RZ, 0x17, R7 ;  /* 0x00000017ff067819 */ /* 0x008fc80000011407 */
[----:B------:R-:W-:-:S05]  /*00a0*/  LOP3.LUT R0, R0, 0xfe, RZ, 0xc0, !PT ;  /* 0x000000fe00007812 */ /* 0x000fca00078ec0ff */
[----:B------:R-:W-:Y:S01]  /*00b0*/  IMAD R7, R7, 0x100, R0 ;  /* 0x0000010007077824 */ /* 0x000fe200078e0200 */
[----:B------:R-:W-:-:S03]  /*00c0*/  SGXT R0, R6, 0x1 ;  /* 0x000000010600781a */ /* 0x000fc60000000200 */
[C---:B----4-:R-:W-:Y:S01]  /*00d0*/  IMAD.WIDE R2, R7.reuse, 0x4, R2 ;  /* 0x0000000407027825 */ /* 0x050fe200078e0202 */
[----:B------:R-:W-:Y:S02]  /*00e0*/  LEA.HI R0, R0, R7, RZ, 0x8 ;  /* 0x0000000700007211 */ /* 0x000fe400078f40ff */
[----:B------:R-:W-:Y:S02]  /*00f0*/  ISETP.GE.AND P0, PT, R7, 0x2400, PT ;  /* 0x000024000700780c */ /* 0x000fe40003f06270 */
[----:B------:R-:W-:-:S05]  /*0100*/  LOP3.LUT R0, R0, 0xffffff00, RZ, 0xc0, !PT ;  /* 0xffffff0000007812 */ /* 0x000fca00078ec0ff */
[----:B------:R-:W-:-:S04]  /*0110*/  IMAD.IADD R9, R7, 0x1, -R0 ;  /* 0x0000000107097824 */ /* 0x000fc800078e0a00 */
[----:B--2---:R-:W-:Y:S01]  /*0120*/  IMAD.WIDE R4, R9, 0x4, R4 ;  /* 0x0000000409047825 */ /* 0x004fe200078e0204 */
[----:B------:R-:W-:-:S04]  /*0130*/  CS2R R8, SRZ ;  /* 0x0000000000087805 */ /* 0x000fc8000001ff00 */
[----:B------:R-:W2:Y:S04]  /*0140*/  @!P0 LDG.E.EL.64 R10, desc[UR4][R4.64] ;  /* 0x00000004040a8981 */ /* 0x000ea8000c2e1b00 */
[----:B------:R1:W2:Y:S02]  /*0150*/  @!P0 LDG.E.64 R8, desc[UR4][R2.64] ;  /* 0x0000000402088981 */ /* 0x0002a4000c1e1b00 */
[----:B-1----:R-:W-:-:S04]  /*0160*/  IADD3 R2, P3, R7, UR6, RZ ;  /* 0x0000000607027c10 */ /* 0x002fc8000ff7e0ff */
[----:B------:R-:W-:Y:S02]  /*0170*/  LEA.HI.X.SX32 R3, R7, UR7, 0x1, P3 ;  /* 0x0000000707037c11 */ /* 0x000fe400098f0eff */
[----:B--2---:R-:W-:Y:S01]  /*0180*/  FSETP.GEU.AND P2, PT, R8, -R10, PT ;  /* 0x8000000a0800720b */ /* 0x004fe20003f4e000 */
[----:B------:R-:W-:Y:S01]  /*0190*/  FADD R8, R10, R8 ;  /* 0x000000080a087221 */ /* 0x000fe20000000000 */
[----:B------:R-:W-:Y:S01]  /*01a0*/  FADD R0, R11, R9 ;  /* 0x000000090b007221 */ /* 0x000fe20000000000 */
[----:B------:R-:W-:-:S03]  /*01b0*/  FSETP.GEU.AND P1, PT, R9, -R11, PT ;  /* 0x8000000b0900720b */ /* 0x000fc60003f2e000 */
[----:B------:R-:W-:Y:S02]  /*01c0*/  FSEL R8, R8, RZ, P2 ;  /* 0x000000ff08087208 */ /* 0x000fe40001000000 */
[----:B------:R-:W-:Y:S02]  /*01d0*/  FSEL R0, R0, RZ, P1 ;  /* 0x000000ff00007208 */ /* 0x000fe40000800000 */
[----:B------:R-:W-:Y:S02]  /*01e0*/  FSETP.GTU.AND P2, PT, R8, RZ, PT ;  /* 0x000000ff0800720b */ /* 0x000fe40003f4c000 */
[----:B------:R-:W-:Y:S02]  /*01f0*/  FSETP.GTU.AND P1, PT, R0, RZ, PT ;  /* 0x000000ff0000720b */ /* 0x000fe40003f2c000 */
[----:B------:R-:W-:Y:S02]  /*0200*/  SEL R0, RZ, 0x1, P2 ;  /* 0x00000001ff007807 */ /* 0x000fe40001000000 */
[----:B------:R-:W-:-:S05]  /*0210*/  SEL R5, RZ, 0x100, P1 ;  /* 0x00000100ff057807 */ /* 0x000fca0000800000 */
[----:B------:R-:W-:Y:S01]  /*0220*/  IMAD.IADD R5, R0, 0x1, R5 ;  /* 0x0000000100057824 */ /* 0x000fe200078e0205 */
[----:B------:R-:W-:Y:S06]  /*0230*/  @P0 EXIT ;  /* 0x000000000000094d */ /* 0x000fec0003800000 */
[----:B------:R-:W-:Y:S01]  /*0240*/  STG.E.U16 desc[UR4][R2.64], R5 ;  /* 0x0000000502007986 */ /* 0x000fe2000c101504 */
[----:B------:R-:W-:Y:S05]  /*0250*/  EXIT ;  /* 0x000000000000794d */ /* 0x000fea0003800000 */
.L_x_0:
[----:B------:R-:W-:-:S00]  /*0260*/  BRA `(.L_x_0) ;  /* 0xfffffffc00fc7947 */ /* 0x000fc0000383ffff */
[----:B------:R-:W-:-:S00]  /*0270*/  NOP ;  /* 0x0000000000007918 */ /* 0x000fc00000000000 */
        /* <DEDUP_REMOVED lines=8> */
.L_x_1:


//--------------------- .nv.constant0.triton_poi_fused_convolution_relu_threshold_backward_26 --------------------------
	.section	.nv.constant0.triton_poi_fused_convolution_relu_threshold_backward_26,"a",@progbits
	.sectionflags	@""
	.align	4
.nv.constant0.triton_poi_fused_convolution_relu_threshold_backward_26:
	.zero		556
